	.headerflags	@"EF_CUDA_TEXMODE_UNIFIED EF_CUDA_64BIT_ADDRESS EF_CUDA_ACCELERATORS EF_CUDA_SM90 EF_CUDA_VIRTUAL_SM(EF_CUDA_SM90)"
	.elftype	@"ET_EXEC"


//--------------------- .nv.info                  --------------------------
	.section	.nv.info,"",@"SHT_CUDA_INFO"
	.align	4


	//----- nvinfo : EIATTR_REGCOUNT
	.align		4
        /*0000*/ 	.byte	0x04, 0x2f
        /*0002*/ 	.short	(.L_7 - .L_6)
	.align		4
.L_6:
        /*0004*/ 	.word	index@(triton_poi_fused_gather_linalg_vector_norm_sub_7)
        /*0008*/ 	.word	0x0000002c


	//----- nvinfo : EIATTR_MIN_STACK_SIZE
	.align		4
.L_7:
        /*000c*/ 	.byte	0x04, 0x12
        /*000e*/ 	.short	(.L_9 - .L_8)
	.align		4
.L_8:
        /*0010*/ 	.word	index@(triton_poi_fused_gather_linalg_vector_norm_sub_7)
        /*0014*/ 	.word	0x00000000


	//----- nvinfo : EIATTR_FRAME_SIZE
	.align		4
.L_9:
        /*0018*/ 	.byte	0x04, 0x11
        /*001a*/ 	.short	(.L_11 - .L_10)
	.align		4
.L_10:
        /*001c*/ 	.word	index@(triton_poi_fused_gather_linalg_vector_norm_sub_7)
        /*0020*/ 	.word	0x00000000


	//----- nvinfo : EIATTR_MIN_STACK_SIZE
	.align		4
.L_11:
        /*0024*/ 	.byte	0x04, 0x12
        /*0026*/ 	.short	(.L_13 - .L_12)
	.align		4
.L_12:
        /*0028*/ 	.word	index@(triton_poi_fused_gather_linalg_vector_norm_sub_7)
        /*002c*/ 	.word	0x00000000
.L_13:


//--------------------- .nv.info.triton_poi_fused_gather_linalg_vector_norm_sub_7 --------------------------
	.section	.nv.info.triton_poi_fused_gather_linalg_vector_norm_sub_7,"",@"SHT_CUDA_INFO"
	.sectionflags	@""
	.align	4


	//----- nvinfo : EIATTR_CUDA_API_VERSION
	.align		4
        /*0000*/ 	.byte	0x04, 0x37
        /*0002*/ 	.short	(.L_15 - .L_14)
.L_14:
        /*0004*/ 	.word	0x0000007c


	//----- nvinfo : EIATTR_KPARAM_INFO
	.align		4
.L_15:
        /*0008*/ 	.byte	0x04, 0x17
        /*000a*/ 	.short	(.L_17 - .L_16)
.L_16:
        /*000c*/ 	.word	0x00000000
        /*0010*/ 	.short	0x0006
        /*0012*/ 	.short	0x0030
        /*0014*/ 	.byte	0x00, 0xf0, 0x11, 0x00


	//----- nvinfo : EIATTR_KPARAM_INFO
	.align		4
.L_17:
        /*0018*/ 	.byte	0x04, 0x17
        /*001a*/ 	.short	(.L_19 - .L_18)
.L_18:
        /*001c*/ 	.word	0x00000000
        /*0020*/ 	.short	0x0005
        /*0022*/ 	.short	0x0028
        /*0024*/ 	.byte	0x00, 0xf4, 0x21, 0x00


	//----- nvinfo : EIATTR_KPARAM_INFO
	.align		4
.L_19:
        /*0028*/ 	.byte	0x04, 0x17
        /*002a*/ 	.short	(.L_21 - .L_20)
.L_20:
        /*002c*/ 	.word	0x00000000
        /*0030*/ 	.short	0x0004
        /*0032*/ 	.short	0x0020
        /*0034*/ 	.byte	0x00, 0xf4, 0x21, 0x00


	//----- nvinfo : EIATTR_KPARAM_INFO
	.align		4
.L_21:
        /*0038*/ 	.byte	0x04, 0x17
        /*003a*/ 	.short	(.L_23 - .L_22)
.L_22:
        /*003c*/ 	.word	0x00000000
        /*0040*/ 	.short	0x0003
        /*0042*/ 	.short	0x0018
        /*0044*/ 	.byte	0x00, 0xf4, 0x21, 0x00


	//----- nvinfo : EIATTR_KPARAM_INFO
	.align		4
.L_23:
        /*0048*/ 	.byte	0x04, 0x17
        /*004a*/ 	.short	(.L_25 - .L_24)
.L_24:
        /*004c*/ 	.word	0x00000000
        /*0050*/ 	.short	0x0002
        /*0052*/ 	.short	0x0010
        /*0054*/ 	.byte	0x00, 0xf4, 0x21, 0x00


	//----- nvinfo : EIATTR_KPARAM_INFO
	.align		4
.L_25:
        /*0058*/ 	.byte	0x04, 0x17
        /*005a*/ 	.short	(.L_27 - .L_26)
.L_26:
        /*005c*/ 	.word	0x00000000
        /*0060*/ 	.short	0x0001
        /*0062*/ 	.short	0x0008
        /*0064*/ 	.byte	0x00, 0xf4, 0x21, 0x00


	//----- nvinfo : EIATTR_KPARAM_INFO
	.align		4
.L_27:
        /*0068*/ 	.byte	0x04, 0x17
        /*006a*/ 	.short	(.L_29 - .L_28)
.L_28:
        /*006c*/ 	.word	0x00000000
        /*0070*/ 	.short	0x0000
        /*0072*/ 	.short	0x0000
        /*0074*/ 	.byte	0x00, 0xf4, 0x21, 0x00


	//----- nvinfo : EIATTR_SPARSE_MMA_MASK
	.align		4
.L_29:
        /*0078*/ 	.byte	0x03, 0x50
        /*007a*/ 	.short	0x0000


	//----- nvinfo : EIATTR_MAXREG_COUNT
	.align		4
        /*007c*/ 	.byte	0x03, 0x1b
        /*007e*/ 	.short	0x00ff


	//----- nvinfo : EIATTR_EXTERNS
	.align		4
        /*0080*/ 	.byte	0x04, 0x0f
        /*0082*/ 	.short	(.L_31 - .L_30)


	//   ....[0]....
	.align		4
.L_30:
        /*0084*/ 	.word	index@(__assertfail)


	//----- nvinfo : EIATTR_SYSCALL_OFFSETS
	.align		4
.L_31:
        /*0088*/ 	.byte	0x04, 0x46
        /*008a*/ 	.short	(.L_33 - .L_32)


	//   ....[0]....
.L_32:
        /*008c*/ 	.word	0x00000290


	//   ....[1]....
        /*0090*/ 	.word	0x00000560


	//----- nvinfo : EIATTR_EXIT_INSTR_OFFSETS
	.align		4
.L_33:
        /*0094*/ 	.byte	0x04, 0x1c
        /*0096*/ 	.short	(.L_35 - .L_34)


	//   ....[0]....
.L_34:
        /*0098*/ 	.word	0x00000cc0


	//   ....[1]....
        /*009c*/ 	.word	0x00000ce0


	//----- nvinfo : EIATTR_REQNTID
	.align		4
.L_35:
        /*00a0*/ 	.byte	0x04, 0x10
        /*00a2*/ 	.short	(.L_37 - .L_36)
.L_36:
        /*00a4*/ 	.word	0x00000020
        /*00a8*/ 	.word	0x00000001
        /*00ac*/ 	.word	0x00000001


	//----- nvinfo : EIATTR_CRS_STACK_SIZE
	.align		4
.L_37:
        /*00b0*/ 	.byte	0x04, 0x1e
        /*00b2*/ 	.short	(.L_39 - .L_38)
.L_38:
        /*00b4*/ 	.word	0x00000000


	//----- nvinfo : EIATTR_CBANK_PARAM_SIZE
	.align		4
.L_39:
        /*00b8*/ 	.byte	0x03, 0x19
        /*00ba*/ 	.short	0x0034


	//----- nvinfo : EIATTR_PARAM_CBANK
	.align		4
        /*00bc*/ 	.byte	0x04, 0x0a
        /*00be*/ 	.short	(.L_41 - .L_40)
	.align		4
.L_40:
        /*00c0*/ 	.word	index@(.nv.constant0.triton_poi_fused_gather_linalg_vector_norm_sub_7)
        /*00c4*/ 	.short	0x0210
        /*00c6*/ 	.short	0x0034


	//----- nvinfo : EIATTR_SW_WAR
	.align		4
.L_41:
        /*00c8*/ 	.byte	0x04, 0x36
        /*00ca*/ 	.short	(.L_43 - .L_42)
.L_42:
        /*00cc*/ 	.word	0x00000008
.L_43:


//--------------------- .nv.callgraph             --------------------------
	.section	.nv.callgraph,"",@"SHT_CUDA_CALLGRAPH"
	.align	4
	.sectionentsize	8
	.align		4
        /*0000*/ 	.word	0x00000000
	.align		4
        /*0004*/ 	.word	0xffffffff
	.align		4
        /*0008*/ 	.word	index@(triton_poi_fused_gather_linalg_vector_norm_sub_7)
	.align		4
        /*000c*/ 	.word	index@(__assertfail)
	.align		4
        /*0010*/ 	.word	0x00000000
	.align		4
        /*0014*/ 	.word	0xfffffffe
	.align		4
        /*0018*/ 	.word	0x00000000
	.align		4
        /*001c*/ 	.word	0xfffffffd
	.align		4
        /*0020*/ 	.word	0x00000000
	.align		4
        /*0024*/ 	.word	0xfffffffc


//--------------------- .nv.constant4             --------------------------
	.section	.nv.constant4,"a",@progbits
	.align	8
	.align		8
.nv.constant4:
        /*0000*/ 	.dword	__assertfail
	.align		8
        /*0008*/ 	.dword	assertFunc_1
	.align		8
        /*0010*/ 	.dword	assertFile_1
	.align		8
        /*0018*/ 	.dword	assertMessage_1
	.align		8
        /*0020*/ 	.dword	assertFunc_0
	.align		8
        /*0028*/ 	.dword	assertFile_0
	.align		8
        /*0030*/ 	.dword	assertMessage_0


//--------------------- .text.triton_poi_fused_gather_linalg_vector_norm_sub_7 --------------------------
	.section	.text.triton_poi_fused_gather_linalg_vector_norm_sub_7,"ax",@progbits
	.sectionflags	@"SHF_BARRIERS=1"
	.align	128
        .global         triton_poi_fused_gather_linalg_vector_norm_sub_7
        .type           triton_poi_fused_gather_linalg_vector_norm_sub_7,@function
        .size           triton_poi_fused_gather_linalg_vector_norm_sub_7,(.L_x_7 - triton_poi_fused_gather_linalg_vector_norm_sub_7)
        .other          triton_poi_fused_gather_linalg_vector_norm_sub_7,@"STO_CUDA_ENTRY STV_DEFAULT"
triton_poi_fused_gather_linalg_vector_norm_sub_7:
.text.triton_poi_fused_gather_linalg_vector_norm_sub_7:
[----:B------:R-:W0:Y:S02]  /*0000*/  LDC R1, c[0x0][0x28] ;  /* 0x00000a00ff017b82 */ /* 0x000e240000000800 */
[----:B------:R-:W1:Y:S01]  /*0010*/  S2R R0, SR_TID.X ;  /* 0x0000000000007919 */ /* 0x000e620000002100 */
[----:B------:R-:W-:Y:S01]  /*0020*/  ULDC.64 UR4, c[0x0][0x208] ;  /* 0x0000820000047ab9 */ /* 0x000fe20000000a00 */
[----:B------:R-:W-:Y:S01]  /*0030*/  BSSY B0, `(.L_x_0) ;  /* 0x000000e000007945 */ /* 0x000fe20003800000 */
[----:B------:R-:W-:Y:S01]  /*0040*/  CS2R R2, SRZ ;  /* 0x0000000000027805 */ /* 0x000fe2000001ff00 */
[----:B------:R-:W2:Y:S01]  /*0050*/  S2R R9, SR_CTAID.X ;  /* 0x0000000000097919 */ /* 0x000ea20000002500 */
[----:B-1----:R-:W-:-:S05]  /*0060*/  IMAD.SHL.U32 R0, R0, 0x2, RZ ;  /* 0x0000000200007824 */ /* 0x002fca00078e00ff */
[----:B------:R-:W-:-:S05]  /*0070*/  LOP3.LUT R0, R0, 0x3e, RZ, 0xc0, !PT ;  /* 0x0000003e00007812 */ /* 0x000fca00078ec0ff */
[----:B--2---:R-:W-:-:S05]  /*0080*/  IMAD R9, R9, 0x40, R0 ;  /* 0x0000004009097824 */ /* 0x004fca00078e0200 */
[----:B------:R-:W-:Y:S02]  /*0090*/  ISETP.GE.AND P2, PT, R9, 0x40, PT ;  /* 0x000000400900780c */ /* 0x000fe40003f46270 */
[----:B------:R-:W-:-:S04]  /*00a0*/  SHF.R.S32.HI R14, RZ, 0x1f, R9 ;  /* 0x0000001fff0e7819 */ /* 0x000fc80000011409 */
[----:B------:R-:W-:-:S04]  /*00b0*/  LEA.HI R0, R14, R9, RZ, 0x2 ;  /* 0x000000090e007211 */ /* 0x000fc800078f10ff */
[----:B------:R-:W-:-:S03]  /*00c0*/  SHF.R.S32.HI R15, RZ, 0x2, R0 ;  /* 0x00000002ff0f7819 */ /* 0x000fc60000011400 */
[----:B------:R-:W-:Y:S05]  /*00d0*/  @P2 BRA `(.L_x_1) ;  /* 0x00000000000c2947 */ /* 0x000fea0003800000 */
[----:B------:R-:W1:Y:S02]  /*00e0*/  LDC.64 R2, c[0x0][0x210] ;  /* 0x00008400ff027b82 */ /* 0x000e640000000a00 */
[----:B-1----:R-:W-:-:S06]  /*00f0*/  IMAD.WIDE R2, R15, 0x8, R2 ;  /* 0x000000080f027825 */ /* 0x002fcc00078e0202 */
[----:B------:R-:W5:Y:S02]  /*0100*/  LDG.E.EL.64 R2, desc[UR4][R2.64] ;  /* 0x0000000402027981 */ /* 0x000f64000c2e1b00 */
.L_x_1:
[----:B------:R-:W-:Y:S05]  /*0110*/  BSYNC B0 ;  /* 0x0000000000007941 */ /* 0x000fea0003800000 */
.L_x_0:
[----:B-----5:R-:W-:Y:S02]  /*0120*/  SHF.R.U32.HI R5, RZ, 0x1d, R3 ;  /* 0x0000001dff057819 */ /* 0x020fe40000011603 */
[----:B------:R-:W-:Y:S02]  /*0130*/  ISETP.GT.AND P0, PT, R9, 0x3f, PT ;  /* 0x0000003f0900780c */ /* 0x000fe40003f04270 */
[----:B------:R-:W-:-:S04]  /*0140*/  LOP3.LUT R5, R5, 0x4, RZ, 0xc0, !PT ;  /* 0x0000000405057812 */ /* 0x000fc800078ec0ff */
[----:B------:R-:W-:-:S05]  /*0150*/  IADD3 R16, P1, R2, R5, RZ ;  /* 0x0000000502107210 */ /* 0x000fca0007f3e0ff */
[----:B------:R-:W-:Y:S01]  /*0160*/  IMAD.X R17, RZ, RZ, R3, P1 ;  /* 0x000000ffff117224 */ /* 0x000fe200008e0603 */
[----:B------:R-:W-:-:S04]  /*0170*/  ISETP.LT.U32.AND P1, PT, R16, 0x4, PT ;  /* 0x000000041000780c */ /* 0x000fc80003f21070 */
[----:B------:R-:W-:-:S13]  /*0180*/  ISETP.LT.U32.OR.EX P1, PT, R17, RZ, P0, P1 ;  /* 0x000000ff1100720c */ /* 0x000fda0000721510 */
[----:B------:R-:W-:Y:S05]  /*0190*/  @P1 BRA `(.L_x_2) ;  /* 0x0000000000401947 */ /* 0x000fea0003800000 */
[----:B------:R-:W-:Y:S01]  /*01a0*/  MOV R0, 0x0 ;  /* 0x0000000000007802 */ /* 0x000fe20000000f00 */
[----:B------:R-:W-:Y:S01]  /*01b0*/  ULDC.64 UR6, c[0x4][0x30] ;  /* 0x01000c0000067ab9 */ /* 0x000fe20000000a00 */
[----:B------:R-:W-:Y:S01]  /*01c0*/  ULDC.64 UR8, c[0x4][0x20] ;  /* 0x0100080000087ab9 */ /* 0x000fe20000000a00 */
[----:B------:R-:W-:Y:S01]  /*01d0*/  IMAD.U32 R4, RZ, RZ, UR6 ;  /* 0x00000006ff047e24 */ /* 0x000fe2000f8e00ff */
[----:B------:R1:W2:Y:S01]  /*01e0*/  LDC.64 R2, c[0x4][R0] ;  /* 0x0100000000027b82 */ /* 0x0002a20000000a00 */
[----:B------:R-:W-:Y:S01]  /*01f0*/  IMAD.U32 R5, RZ, RZ, UR7 ;  /* 0x00000007ff057e24 */ /* 0x000fe2000f8e00ff */
[----:B------:R-:W-:Y:S01]  /*0200*/  ULDC.64 UR6, c[0x4][0x28] ;  /* 0x01000a0000067ab9 */ /* 0x000fe20000000a00 */
[----:B------:R-:W-:Y:S01]  /*0210*/  HFMA2.MMA R12, -RZ, RZ, 0, 5.9604644775390625e-08 ;  /* 0x00000001ff0c7435 */ /* 0x000fe200000001ff */
[----:B-1----:R-:W-:-:S10]  /*0220*/  IMAD.U32 R6, RZ, RZ, UR6 ;  /* 0x00000006ff067e24 */ /* 0x002fd4000f8e00ff */
[----:B------:R-:W-:Y:S01]  /*0230*/  LEPC R20, `(.L_x_2) ;  /* 0x000000006014794e */ /* 0x000fe20000000000 */
[----:B------:R-:W-:Y:S02]  /*0240*/  IMAD.U32 R7, RZ, RZ, UR7 ;  /* 0x00000007ff077e24 */ /* 0x000fe4000f8e00ff */
[----:B------:R-:W-:Y:S02]  /*0250*/  IMAD.U32 R10, RZ, RZ, UR8 ;  /* 0x00000008ff0a7e24 */ /* 0x000fe4000f8e00ff */
[----:B------:R-:W-:Y:S02]  /*0260*/  IMAD.U32 R11, RZ, RZ, UR9 ;  /* 0x00000009ff0b7e24 */ /* 0x000fe4000f8e00ff */
[----:B------:R-:W-:Y:S02]  /*0270*/  IMAD.MOV.U32 R8, RZ, RZ, 0x21 ;  /* 0x00000021ff087424 */ /* 0x000fe400078e00ff */
[----:B------:R-:W-:-:S07]  /*0280*/  IMAD.MOV.U32 R13, RZ, RZ, RZ ;  /* 0x000000ffff0d7224 */ /* 0x000fce00078e00ff */
[----:B0-2---:R-:W-:Y:S05]  /*0290*/  CALL.ABS.NOINC R2 ;  /* 0x0000000002007343 */ /* 0x005fea0003c00000 */
.L_x_2:
[----:B------:R-:W-:Y:S05]  /*02a0*/  WARPSYNC.ALL ;  /* 0x0000000000007948 */ /* 0x000fea0003800000 */
[----:B------:R-:W-:Y:S01]  /*02b0*/  BAR.SYNC.DEFER_BLOCKING 0x0 ;  /* 0x0000000000007b1d */ /* 0x000fe20000010000 */
[----:B------:R-:W-:Y:S01]  /*02c0*/  IMAD R15, R15, -0x4, R9 ;  /* 0xfffffffc0f0f7824 */ /* 0x000fe200078e0209 */
[----:B------:R-:W-:Y:S02]  /*02d0*/  LEA.HI R14, R14, R9, RZ, 0x4 ;  /* 0x000000090e0e7211 */ /* 0x000fe400078f20ff */
[----:B------:R-:W-:Y:S02]  /*02e0*/  CS2R R4, SRZ ;  /* 0x0000000000047805 */ /* 0x000fe4000001ff00 */
[----:B------:R-:W-:Y:S01]  /*02f0*/  CS2R R6, SRZ ;  /* 0x0000000000067805 */ /* 0x000fe2000001ff00 */
[----:B------:R-:W-:Y:S01]  /*0300*/  ULDC.64 UR6, c[0x0][0x218] ;  /* 0x0000860000067ab9 */ /* 0x000fe20000000a00 */
[----:B------:R-:W-:Y:S01]  /*0310*/  BSSY B0, `(.L_x_3) ;  /* 0x0000008000007945 */ /* 0x000fe20003800000 */
[----:B------:R-:W-:-:S04]  /*0320*/  LEA R2, P1, R16, UR6, 0x5 ;  /* 0x0000000610027c11 */ /* 0x000fc8000f8228ff */
[----:B------:R-:W-:-:S03]  /*0330*/  LEA.HI.X R3, R16, UR7, R17, 0x5, P1 ;  /* 0x0000000710037c11 */ /* 0x000fc600088f2c11 */
[----:B------:R-:W-:Y:S01]  /*0340*/  IMAD.WIDE R2, R15, 0x8, R2 ;  /* 0x000000080f027825 */ /* 0x000fe200078e0202 */
[----:B------:R-:W-:Y:S01]  /*0350*/  LOP3.LUT R15, R14, 0xfffffff0, RZ, 0xc0, !PT ;  /* 0xfffffff00e0f7812 */ /* 0x000fe200078ec0ff */
[----:B------:R-:W-:Y:S06]  /*0360*/  @P2 BRA `(.L_x_4) ;  /* 0x0000000000082947 */ /* 0x000fec0003800000 */
[----:B------:R-:W-:-:S05]  /*0370*/  IMAD.WIDE R2, R15, 0x8, R2 ;  /* 0x000000080f027825 */ /* 0x000fca00078e0202 */
[----:B------:R1:W5:Y:S02]  /*0380*/  LDG.E.128 R4, desc[UR4][R2.64] ;  /* 0x0000000402047981 */ /* 0x000364000c1e1d00 */
.L_x_4:
[----:B------:R-:W-:Y:S05]  /*0390*/  BSYNC B0 ;  /* 0x0000000000007941 */ /* 0x000fea0003800000 */
.L_x_3:
[----:B-1---5:R-:W-:Y:S02]  /*03a0*/  SHF.R.U32.HI R3, RZ, 0x1d, R5 ;  /* 0x0000001dff037819 */ /* 0x022fe40000011605 */
[----:B------:R-:W-:Y:S02]  /*03b0*/  SHF.R.U32.HI R11, RZ, 0x1d, R7 ;  /* 0x0000001dff0b7819 */ /* 0x000fe40000011607 */
[----:B------:R-:W-:Y:S02]  /*03c0*/  LOP3.LUT R3, R3, 0x4, RZ, 0xc0, !PT ;  /* 0x0000000403037812 */ /* 0x000fe400078ec0ff */
[----:B------:R-:W-:Y:S02]  /*03d0*/  LOP3.LUT R11, R11, 0x4, RZ, 0xc0, !PT ;  /* 0x000000040b0b7812 */ /* 0x000fe400078ec0ff */
[----:B------:R-:W-:Y:S02]  /*03e0*/  IADD3 R14, P1, R4, R3, RZ ;  /* 0x00000003040e7210 */ /* 0x000fe40007f3e0ff */
[----:B------:R-:W-:-:S03]  /*03f0*/  IADD3 R23, P3, R6, R11, RZ ;  /* 0x0000000b06177210 */ /* 0x000fc60007f7e0ff */
[----:B------:R-:W-:Y:S01]  /*0400*/  IMAD.X R19, RZ, RZ, R5, P1 ;  /* 0x000000ffff137224 */ /* 0x000fe200008e0605 */
[----:B------:R-:W-:Y:S01]  /*0410*/  LOP3.LUT R0, R14, R23, RZ, 0xfc, !PT ;  /* 0x000000170e007212 */ /* 0x000fe200078efcff */
[----:B------:R-:W-:-:S03]  /*0420*/  IMAD.X R18, RZ, RZ, R7, P3 ;  /* 0x000000ffff127224 */ /* 0x000fc600018e0607 */
[----:B------:R-:W-:Y:S02]  /*0430*/  ISETP.LT.U32.AND P1, PT, R0, 0x4, PT ;  /* 0x000000040000780c */ /* 0x000fe40003f21070 */
[----:B------:R-:W-:-:S04]  /*0440*/  LOP3.LUT R0, R19, R18, RZ, 0xfc, !PT ;  /* 0x0000001213007212 */ /* 0x000fc800078efcff */
        /* <DEDUP_REMOVED lines=9> */
[----:B------:R-:W-:Y:S01]  /*04e0*/  MOV R10, UR8 ;  /* 0x00000008000a7c02 */ /* 0x000fe20008000f00 */
[----:B-1----:R-:W-:-:S07]  /*04f0*/  IMAD.U32 R6, RZ, RZ, UR6 ;  /* 0x00000006ff067e24 */ /* 0x002fce000f8e00ff */
[----:B------:R-:W-:Y:S01]  /*0500*/  LEPC R20, `(.L_x_5) ;  /* 0x000000006014794e */ /* 0x000fe20000000000 */
[----:B------:R-:W-:Y:S02]  /*0510*/  IMAD.U32 R7, RZ, RZ, UR7 ;  /* 0x00000007ff077e24 */ /* 0x000fe4000f8e00ff */
[----:B------:R-:W-:Y:S02]  /*0520*/  IMAD.U32 R11, RZ, RZ, UR9 ;  /* 0x00000009ff0b7e24 */ /* 0x000fe4000f8e00ff */
[----:B------:R-:W-:Y:S02]  /*0530*/  IMAD.MOV.U32 R8, RZ, RZ, 0x26 ;  /* 0x00000026ff087424 */ /* 0x000fe400078e00ff */
[----:B------:R-:W-:Y:S02]  /*0540*/  IMAD.MOV.U32 R12, RZ, RZ, 0x1 ;  /* 0x00000001ff0c7424 */ /* 0x000fe400078e00ff */
[----:B------:R-:W-:-:S07]  /*0550*/  IMAD.MOV.U32 R13, RZ, RZ, RZ ;  /* 0x000000ffff0d7224 */ /* 0x000fce00078e00ff */
[----:B0-2---:R-:W-:Y:S05]  /*0560*/  CALL.ABS.NOINC R2 ;  /* 0x0000000002007343 */ /* 0x005fea0003c00000 */
.L_x_5:
[----:B------:R-:W-:Y:S05]  /*0570*/  WARPSYNC.ALL ;  /* 0x0000000000007948 */ /* 0x000fea0003800000 */
[----:B------:R-:W-:Y:S01]  /*0580*/  BAR.SYNC.DEFER_BLOCKING 0x0 ;  /* 0x0000000000007b1d */ /* 0x000fe20000010000 */
[----:B------:R-:W-:Y:S02]  /*0590*/  LEA R2, P0, R16, R15, 0x2 ;  /* 0x0000000f10027211 */ /* 0x000fe400078010ff */
[----:B------:R-:W-:Y:S02]  /*05a0*/  CS2R R24, SRZ ;  /* 0x0000000000187805 */ /* 0x000fe4000001ff00 */
[----:B------:R-:W-:-:S02]  /*05b0*/  SHF.R.S32.HI R0, RZ, 0x1f, R15 ;  /* 0x0000001fff007819 */ /* 0x000fc4000001140f */
[----:B------:R-:W-:Y:S02]  /*05c0*/  CS2R R26, SRZ ;  /* 0x00000000001a7805 */ /* 0x000fe4000001ff00 */
[----:B------:R-:W-:Y:S01]  /*05d0*/  LEA R5, P1, R14, R15, 0x2 ;  /* 0x0000000f0e057211 */ /* 0x000fe200078210ff */
[----:B------:R-:W-:Y:S01]  /*05e0*/  IMAD.SHL.U32 R8, R2, 0x4, RZ ;  /* 0x0000000402087824 */ /* 0x000fe200078e00ff */
[-C--:B------:R-:W-:Y:S01]  /*05f0*/  LEA.HI.X R3, R16, R0.reuse, R17, 0x2, P0 ;  /* 0x0000000010037211 */ /* 0x080fe200000f1411 */
[----:B------:R-:W-:Y:S01]  /*0600*/  ULDC.64 UR6, c[0x0][0x220] ;  /* 0x0000880000067ab9 */ /* 0x000fe20000000a00 */
[----:B------:R-:W-:Y:S02]  /*0610*/  LEA.HI.X R6, R14, R0, R19, 0x2, P1 ;  /* 0x000000000e067211 */ /* 0x000fe400008f1413 */
[----:B------:R-:W-:Y:S02]  /*0620*/  CS2R R28, SRZ ;  /* 0x00000000001c7805 */ /* 0x000fe4000001ff00 */
[----:B------:R-:W-:-:S02]  /*0630*/  SHF.L.U64.HI R7, R2, 0x2, R3 ;  /* 0x0000000202077819 */ /* 0x000fc40000010203 */
[----:B------:R-:W-:Y:S02]  /*0640*/  CS2R R20, SRZ ;  /* 0x0000000000147805 */ /* 0x000fe4000001ff00 */
[----:B------:R-:W-:Y:S02]  /*0650*/  LEA R15, P3, R23, R15, 0x2 ;  /* 0x0000000f170f7211 */ /* 0x000fe400078610ff */
[----:B------:R-:W-:Y:S02]  /*0660*/  CS2R R16, SRZ ;  /* 0x0000000000107805 */ /* 0x000fe4000001ff00 */
[----:B------:R-:W-:Y:S02]  /*0670*/  IADD3 R2, P0, R8, UR6, RZ ;  /* 0x0000000608027c10 */ /* 0x000fe4000ff1e0ff */
[C---:B------:R-:W-:Y:S02]  /*0680*/  SHF.L.U64.HI R11, R5.reuse, 0x2, R6 ;  /* 0x00000002050b7819 */ /* 0x040fe40000010206 */
[----:B------:R-:W-:Y:S01]  /*0690*/  SHF.L.U32 R5, R5, 0x2, RZ ;  /* 0x0000000205057819 */ /* 0x000fe200000006ff */
[----:B------:R-:W-:Y:S01]  /*06a0*/  IMAD.SHL.U32 R10, R15, 0x4, RZ ;  /* 0x000000040f0a7824 */ /* 0x000fe200078e00ff */
[----:B------:R-:W-:-:S02]  /*06b0*/  IADD3.X R3, R7, UR7, RZ, P0, !PT ;  /* 0x0000000707037c10 */ /* 0x000fc400087fe4ff */
[----:B------:R-:W-:Y:S01]  /*06c0*/  LEA.HI.X R4, R23, R0, R18, 0x2, P3 ;  /* 0x0000000017047211 */ /* 0x000fe200018f1412 */
[----:B------:R-:W-:Y:S01]  /*06d0*/  IMAD.MOV.U32 R18, RZ, RZ, RZ ;  /* 0x000000ffff127224 */ /* 0x000fe200078e00ff */
[----:B------:R-:W-:Y:S01]  /*06e0*/  IADD3 R12, P0, R5, UR6, RZ ;  /* 0x00000006050c7c10 */ /* 0x000fe2000ff1e0ff */
[----:B------:R-:W-:Y:S01]  /*06f0*/  IMAD.MOV.U32 R0, RZ, RZ, RZ ;  /* 0x000000ffff007224 */ /* 0x000fe200078e00ff */
[----:B------:R-:W-:Y:S01]  /*0700*/  SHF.L.U64.HI R19, R15, 0x2, R4 ;  /* 0x000000020f137819 */ /* 0x000fe20000010204 */
[----:B------:R-:W2:Y:S01]  /*0710*/  @!P2 LDG.E.EL R24, desc[UR4][R2.64] ;  /* 0x000000040218a981 */ /* 0x000ea2000c2e1900 */
[----:B------:R-:W-:Y:S02]  /*0720*/  IADD3.X R13, R11, UR7, RZ, P0, !PT ;  /* 0x000000070b0d7c10 */ /* 0x000fe400087fe4ff */
[----:B------:R-:W-:Y:S01]  /*0730*/  IADD3 R14, P0, R10, UR6, RZ ;  /* 0x000000060a0e7c10 */ /* 0x000fe2000ff1e0ff */
[----:B------:R-:W3:Y:S04]  /*0740*/  @!P2 LDG.E.EL R26, desc[UR4][R2.64+0x4] ;  /* 0x00000404021aa981 */ /* 0x000ee8000c2e1900 */
[----:B------:R-:W4:Y:S01]  /*0750*/  @!P2 LDG.E.EL R25, desc[UR4][R2.64] ;  /* 0x000000040219a981 */ /* 0x000f22000c2e1900 */
[----:B------:R-:W-:Y:S01]  /*0760*/  IADD3.X R15, R19, UR7, RZ, P0, !PT ;  /* 0x00000007130f7c10 */ /* 0x000fe200087fe4ff */
[----:B------:R-:W-:-:S02]  /*0770*/  ULDC.64 UR6, c[0x0][0x228] ;  /* 0x00008a0000067ab9 */ /* 0x000fc40000000a00 */
[----:B------:R-:W5:Y:S04]  /*0780*/  @!P2 LDG.E.EL R28, desc[UR4][R2.64+0x4] ;  /* 0x00000404021ca981 */ /* 0x000f68000c2e1900 */
[----:B------:R-:W2:Y:S04]  /*0790*/  @!P2 LDG.E.EL R20, desc[UR4][R2.64+0x8] ;  /* 0x000008040214a981 */ /* 0x000ea8000c2e1900 */
[----:B------:R-:W2:Y:S04]  /*07a0*/  @!P2 LDG.E.EL R18, desc[UR4][R2.64+0x8] ;  /* 0x000008040212a981 */ /* 0x000ea8000c2e1900 */
[----:B------:R-:W2:Y:S04]  /*07b0*/  @!P2 LDG.E.EL R16, desc[UR4][R2.64+0xc] ;  /* 0x00000c040210a981 */ /* 0x000ea8000c2e1900 */
[----:B------:R1:W2:Y:S01]  /*07c0*/  @!P2 LDG.E.EL R0, desc[UR4][R2.64+0xc] ;  /* 0x00000c040200a981 */ /* 0x0002a2000c2e1900 */
[----:B------:R-:W-:-:S03]  /*07d0*/  CS2R R30, SRZ ;  /* 0x00000000001e7805 */ /* 0x000fc6000001ff00 */
[----:B------:R-:W2:Y:S01]  /*07e0*/  @!P2 LDG.E.EL R27, desc[UR4][R12.64] ;  /* 0x000000040c1ba981 */ /* 0x000ea2000c2e1900 */
[----:B------:R-:W-:Y:S02]  /*07f0*/  IADD3 R4, P0, R8, UR6, RZ ;  /* 0x0000000608047c10 */ /* 0x000fe4000ff1e0ff */
[----:B------:R-:W-:Y:S01]  /*0800*/  IADD3 R6, P1, R5, UR6, RZ ;  /* 0x0000000605067c10 */ /* 0x000fe2000ff3e0ff */
[----:B------:R-:W3:Y:S01]  /*0810*/  @!P2 LDG.E.EL R29, desc[UR4][R12.64+0x4] ;  /* 0x000004040c1da981 */ /* 0x000ee2000c2e1900 */
[----:B-1----:R-:W-:Y:S02]  /*0820*/  CS2R R2, SRZ ;  /* 0x0000000000027805 */ /* 0x002fe4000001ff00 */
[----:B------:R-:W-:Y:S02]  /*0830*/  IADD3 R10, P3, R10, UR6, RZ ;  /* 0x000000060a0a7c10 */ /* 0x000fe4000ff7e0ff */
[----:B------:R-:W-:Y:S02]  /*0840*/  CS2R R32, SRZ ;  /* 0x0000000000207805 */ /* 0x000fe4000001ff00 */
[----:B------:R-:W-:Y:S01]  /*0850*/  CS2R R34, SRZ ;  /* 0x0000000000227805 */ /* 0x000fe2000001ff00 */
[----:B------:R-:W-:Y:S01]  /*0860*/  IMAD.MOV.U32 R39, RZ, RZ, RZ ;  /* 0x000000ffff277224 */ /* 0x000fe200078e00ff */
[----:B------:R-:W-:Y:S01]  /*0870*/  CS2R R36, SRZ ;  /* 0x0000000000247805 */ /* 0x000fe2000001ff00 */
[----:B------:R-:W4:Y:S04]  /*0880*/  @!P2 LDG.E.EL R2, desc[UR4][R14.64] ;  /* 0x000000040e02a981 */ /* 0x000f28000c2e1900 */
[----:B------:R-:W5:Y:S01]  /*0890*/  @!P2 LDG.E.EL R3, desc[UR4][R14.64+0x4] ;  /* 0x000004040e03a981 */ /* 0x000f62000c2e1900 */
[----:B------:R-:W-:Y:S01]  /*08a0*/  IADD3.X R5, R7, UR7, RZ, P0, !PT ;  /* 0x0000000707057c10 */ /* 0x000fe200087fe4ff */
[----:B------:R-:W-:Y:S01]  /*08b0*/  IMAD.MOV.U32 R41, RZ, RZ, RZ ;  /* 0x000000ffff297224 */ /* 0x000fe200078e00ff */
[----:B------:R-:W-:Y:S01]  /*08c0*/  IADD3.X R7, R11, UR7, RZ, P1, !PT ;  /* 0x000000070b077c10 */ /* 0x000fe20008ffe4ff */
[----:B------:R-:W3:Y:S01]  /*08d0*/  @!P2 LDG.E.EL R31, desc[UR4][R12.64+0x8] ;  /* 0x000008040c1fa981 */ /* 0x000ee2000c2e1900 */
[----:B------:R-:W-:-:S02]  /*08e0*/  IADD3.X R11, R19, UR7, RZ, P3, !PT ;  /* 0x00000007130b7c10 */ /* 0x000fc40009ffe4ff */
[----:B------:R-:W-:Y:S01]  /*08f0*/  CS2R R22, SRZ ;  /* 0x0000000000167805 */ /* 0x000fe2000001ff00 */
[----:B------:R-:W3:Y:S01]  /*0900*/  @!P2 LDG.E.EL R33, desc[UR4][R14.64+0x8] ;  /* 0x000008040e21a981 */ /* 0x000ee2000c2e1900 */
[----:B------:R-:W-:-:S03]  /*0910*/  IMAD.MOV.U32 R19, RZ, RZ, RZ ;  /* 0x000000ffff137224 */ /* 0x000fc600078e00ff */
[----:B------:R-:W3:Y:S04]  /*0920*/  @!P2 LDG.E.EL R34, desc[UR4][R4.64+0x4] ;  /* 0x000004040422a981 */ /* 0x000ee8000c2e1900 */
[----:B------:R-:W3:Y:S04]  /*0930*/  @!P2 LDG.E.EL R39, desc[UR4][R6.64+0x4] ;  /* 0x000004040627a981 */ /* 0x000ee8000c2e1900 */
[----:B------:R-:W3:Y:S04]  /*0940*/  @!P2 LDG.E.EL R36, desc[UR4][R4.64+0x4] ;  /* 0x000004040424a981 */ /* 0x000ee8000c2e1900 */
[----:B------:R-:W3:Y:S04]  /*0950*/  @!P2 LDG.E.EL R41, desc[UR4][R10.64+0x4] ;  /* 0x000004040a29a981 */ /* 0x000ee8000c2e1900 */
[----:B------:R1:W3:Y:S01]  /*0960*/  @!P2 LDG.E.EL R17, desc[UR4][R14.64+0xc] ;  /* 0x00000c040e11a981 */ /* 0x0002e2000c2e1900 */
[----:B------:R-:W-:-:S03]  /*0970*/  IMAD.MOV.U32 R8, RZ, RZ, RZ ;  /* 0x000000ffff087224 */ /* 0x000fc600078e00ff */
[----:B------:R1:W3:Y:S04]  /*0980*/  @!P2 LDG.E.EL R21, desc[UR4][R12.64+0xc] ;  /* 0x00000c040c15a981 */ /* 0x0002e8000c2e1900 */
[----:B------:R-:W3:Y:S01]  /*0990*/  @!P2 LDG.E.EL R30, desc[UR4][R4.64] ;  /* 0x00000004041ea981 */ /* 0x000ee2000c2e1900 */
[----:B-1----:R-:W-:-:S03]  /*09a0*/  CS2R R14, SRZ ;  /* 0x00000000000e7805 */ /* 0x002fc6000001ff00 */
[----:B------:R-:W3:Y:S01]  /*09b0*/  @!P2 LDG.E.EL R35, desc[UR4][R6.64] ;  /* 0x000000040623a981 */ /* 0x000ee2000c2e1900 */
[----:B0-----:R-:W-:-:S03]  /*09c0*/  CS2R R12, SRZ ;  /* 0x00000000000c7805 */ /* 0x001fc6000001ff00 */
[----:B------:R-:W3:Y:S04]  /*09d0*/  @!P2 LDG.E.EL R32, desc[UR4][R4.64] ;  /* 0x000000040420a981 */ /* 0x000ee8000c2e1900 */
[----:B------:R-:W3:Y:S04]  /*09e0*/  @!P2 LDG.E.EL R37, desc[UR4][R10.64] ;  /* 0x000000040a25a981 */ /* 0x000ee8000c2e1900 */
[----:B------:R-:W3:Y:S04]  /*09f0*/  @!P2 LDG.E.EL R22, desc[UR4][R4.64+0x8] ;  /* 0x000008040416a981 */ /* 0x000ee8000c2e1900 */
[----:B------:R-:W3:Y:S04]  /*0a00*/  @!P2 LDG.E.EL R23, desc[UR4][R6.64+0x8] ;  /* 0x000008040617a981 */ /* 0x000ee8000c2e1900 */
[----:B------:R-:W3:Y:S04]  /*0a10*/  @!P2 LDG.E.EL R14, desc[UR4][R4.64+0x8] ;  /* 0x00000804040ea981 */ /* 0x000ee8000c2e1900 */
[----:B------:R-:W3:Y:S04]  /*0a20*/  @!P2 LDG.E.EL R19, desc[UR4][R10.64+0x8] ;  /* 0x000008040a13a981 */ /* 0x000ee8000c2e1900 */
[----:B------:R-:W3:Y:S04]  /*0a30*/  @!P2 LDG.E.EL R15, desc[UR4][R6.64+0xc] ;  /* 0x00000c04060fa981 */ /* 0x000ee8000c2e1900 */
[----:B------:R-:W3:Y:S04]  /*0a40*/  @!P2 LDG.E.EL R8, desc[UR4][R4.64+0xc] ;  /* 0x00000c040408a981 */ /* 0x000ee8000c2e1900 */
[----:B------:R0:W3:Y:S04]  /*0a50*/  @!P2 LDG.E.EL R12, desc[UR4][R4.64+0xc] ;  /* 0x00000c04040ca981 */ /* 0x0000e8000c2e1900 */
[----:B------:R1:W3:Y:S01]  /*0a60*/  @!P2 LDG.E.EL R13, desc[UR4][R10.64+0xc] ;  /* 0x00000c040a0da981 */ /* 0x0002e2000c2e1900 */
[----:B0-----:R-:W0:Y:S02]  /*0a70*/  LDC.64 R4, c[0x0][0x238] ;  /* 0x00008e00ff047b82 */ /* 0x001e240000000a00 */
[----:B0-----:R-:W-:-:S04]  /*0a80*/  IMAD.WIDE R4, R9, 0x4, R4 ;  /* 0x0000000409047825 */ /* 0x001fc800078e0204 */
[----:B--2---:R-:W-:Y:S01]  /*0a90*/  FADD R24, -R27, R24 ;  /* 0x000000181b187221 */ /* 0x004fe20000000100 */
[----:B----4-:R-:W-:Y:S01]  /*0aa0*/  FADD R27, -R2, R25 ;  /* 0x00000019021b7221 */ /* 0x010fe20000000100 */
[----:B-----5:R-:W-:Y:S02]  /*0ab0*/  FADD R28, -R3, R28 ;  /* 0x0000001c031c7221 */ /* 0x020fe40000000100 */
[----:B------:R-:W0:Y:S01]  /*0ac0*/  LDC.64 R2, c[0x0][0x230] ;  /* 0x00008c00ff027b82 */ /* 0x000e220000000a00 */
[----:B---3--:R-:W-:Y:S01]  /*0ad0*/  FADD R26, -R29, R26 ;  /* 0x0000001a1d1a7221 */ /* 0x008fe20000000100 */
[----:B------:R-:W-:-:S03]  /*0ae0*/  FMUL R28, R28, R28 ;  /* 0x0000001c1c1c7220 */ /* 0x000fc60000400000 */
[----:B------:R-:W-:Y:S01]  /*0af0*/  FMUL R25, R26, R26 ;  /* 0x0000001a1a197220 */ /* 0x000fe20000400000 */
[----:B------:R-:W-:Y:S01]  /*0b00*/  FADD R20, -R31, R20 ;  /* 0x000000141f147221 */ /* 0x000fe20000000100 */
[----:B------:R-:W-:Y:S01]  /*0b10*/  FFMA R27, R27, R27, R28 ;  /* 0x0000001b1b1b7223 */ /* 0x000fe2000000001c */
[----:B------:R-:W-:Y:S01]  /*0b20*/  FADD R18, -R33, R18 ;  /* 0x0000001221127221 */ /* 0x000fe20000000100 */
[----:B------:R-:W-:Y:S01]  /*0b30*/  FFMA R7, R24, R24, R25 ;  /* 0x0000001818077223 */ /* 0x000fe20000000019 */
[----:B------:R-:W-:-:S03]  /*0b40*/  FADD R34, -R39, R34 ;  /* 0x0000002227227221 */ /* 0x000fc60000000100 */
[----:B------:R-:W-:Y:S01]  /*0b50*/  FFMA R7, R20, R20, R7 ;  /* 0x0000001414077223 */ /* 0x000fe20000000007 */
[----:B-1----:R-:W-:Y:S01]  /*0b60*/  FFMA R11, R18, R18, R27 ;  /* 0x00000012120b7223 */ /* 0x002fe2000000001b */
[----:B------:R-:W-:-:S04]  /*0b70*/  FADD R36, -R41, R36 ;  /* 0x0000002429247221 */ /* 0x000fc80000000100 */
[----:B------:R-:W-:Y:S01]  /*0b80*/  FMUL R25, R36, R36 ;  /* 0x0000002424197220 */ /* 0x000fe20000400000 */
[----:B------:R-:W-:Y:S01]  /*0b90*/  FADD R0, -R17, R0 ;  /* 0x0000000011007221 */ /* 0x000fe20000000100 */
[----:B------:R-:W-:Y:S01]  /*0ba0*/  FADD R16, -R21, R16 ;  /* 0x0000001015107221 */ /* 0x000fe20000000100 */
[----:B------:R-:W-:Y:S02]  /*0bb0*/  FMUL R21, R34, R34 ;  /* 0x0000002222157220 */ /* 0x000fe40000400000 */
[----:B------:R-:W-:Y:S01]  /*0bc0*/  FFMA R17, R0, R0, R11 ;  /* 0x0000000000117223 */ /* 0x000fe2000000000b */
[----:B0-----:R-:W-:-:S04]  /*0bd0*/  IMAD.WIDE R2, R9, 0x4, R2 ;  /* 0x0000000409027825 */ /* 0x001fc800078e0202 */
[----:B------:R-:W-:Y:S01]  /*0be0*/  FFMA R16, R16, R16, R7 ;  /* 0x0000001010107223 */ /* 0x000fe20000000007 */
[----:B------:R-:W-:-:S04]  /*0bf0*/  FADD R30, -R35, R30 ;  /* 0x0000001e231e7221 */ /* 0x000fc80000000100 */
[----:B------:R-:W-:Y:S01]  /*0c00*/  FFMA R21, R30, R30, R21 ;  /* 0x0000001e1e157223 */ /* 0x000fe20000000015 */
[----:B------:R-:W-:-:S04]  /*0c10*/  FADD R32, -R37, R32 ;  /* 0x0000002025207221 */ /* 0x000fc80000000100 */
[----:B------:R-:W-:Y:S01]  /*0c20*/  FFMA R25, R32, R32, R25 ;  /* 0x0000002020197223 */ /* 0x000fe20000000019 */
[----:B------:R-:W-:Y:S01]  /*0c30*/  FADD R22, -R23, R22 ;  /* 0x0000001617167221 */ /* 0x000fe20000000100 */
[----:B------:R0:W-:Y:S03]  /*0c40*/  @!P2 STG.E.64 desc[UR4][R2.64], R16 ;  /* 0x000000100200a986 */ /* 0x0001e6000c101b04 */
[----:B------:R-:W-:Y:S01]  /*0c50*/  FFMA R7, R22, R22, R21 ;  /* 0x0000001616077223 */ /* 0x000fe20000000015 */
[----:B------:R-:W-:-:S04]  /*0c60*/  FADD R14, -R19, R14 ;  /* 0x0000000e130e7221 */ /* 0x000fc80000000100 */
[----:B------:R-:W-:Y:S01]  /*0c70*/  FFMA R11, R14, R14, R25 ;  /* 0x0000000e0e0b7223 */ /* 0x000fe20000000019 */
[----:B------:R-:W-:-:S04]  /*0c80*/  FADD R8, -R15, R8 ;  /* 0x000000080f087221 */ /* 0x000fc80000000100 */
[----:B------:R-:W-:Y:S01]  /*0c90*/  FFMA R10, R8, R8, R7 ;  /* 0x00000008080a7223 */ /* 0x000fe20000000007 */
[----:B------:R-:W-:-:S04]  /*0ca0*/  FADD R12, -R13, R12 ;  /* 0x0000000c0d0c7221 */ /* 0x000fc80000000100 */
[----:B------:R-:W-:Y:S01]  /*0cb0*/  FFMA R11, R12, R12, R11 ;  /* 0x0000000c0c0b7223 */ /* 0x000fe2000000000b */
[----:B0-----:R-:W-:Y:S06]  /*0cc0*/  @P2 EXIT ;  /* 0x000000000000294d */ /* 0x001fec0003800000 */
[----:B------:R-:W-:Y:S01]  /*0cd0*/  STG.E.64 desc[UR4][R4.64], R10 ;  /* 0x0000000a04007986 */ /* 0x000fe2000c101b04 */
[----:B------:R-:W-:Y:S05]  /*0ce0*/  EXIT ;  /* 0x000000000000794d */ /* 0x000fea0003800000 */
.L_x_6:
[----:B------:R-:W-:-:S00]  /*0cf0*/  BRA `(.L_x_6) ;  /* 0xfffffffc00fc7947 */ /* 0x000fc0000383ffff */
[----:B------:R-:W-:-:S00]  /*0d00*/  NOP ;  /* 0x0000000000007918 */ /* 0x000fc00000000000 */
[----:B------:R-:W-:-:S00]  /*0d10*/  NOP ;  /* 0x0000000000007918 */ /* 0x000fc00000000000 */
[----:B------:R-:W-:-:S00]  /*0d20*/  NOP ;  /* 0x0000000000007918 */ /* 0x000fc00000000000 */
[----:B------:R-:W-:-:S00]  /*0d30*/  NOP ;  /* 0x0000000000007918 */ /* 0x000fc00000000000 */
[----:B------:R-:W-:-:S00]  /*0d40*/  NOP ;  /* 0x0000000000007918 */ /* 0x000fc00000000000 */
[----:B------:R-:W-:-:S00]  /*0d50*/  NOP ;  /* 0x0000000000007918 */ /* 0x000fc00000000000 */
[----:B------:R-:W-:-:S00]  /*0d60*/  NOP ;  /* 0x0000000000007918 */ /* 0x000fc00000000000 */
[----:B------:R-:W-:-:S00]  /*0d70*/  NOP ;  /* 0x0000000000007918 */ /* 0x000fc00000000000 */
.L_x_7:


//--------------------- .nv.global.init           --------------------------
	.section	.nv.global.init,"aw",@progbits
.nv.global.init:
	.type		assertFunc_1,@object
	.size		assertFunc_1,(assertFunc_0 - assertFunc_1)
assertFunc_1:
        /*0000*/ 	.byte	0x75, 0x6e, 0x6b, 0x6e, 0x6f, 0x77, 0x6e, 0x00
	.type		assertFunc_0,@object
	.size		assertFunc_0,(assertMessage_1 - assertFunc_0)
assertFunc_0:
        /*0008*/ 	.byte	0x75, 0x6e, 0x6b, 0x6e, 0x6f, 0x77, 0x6e, 0x00
	.type		assertMessage_1,@object
	.size		assertMessage_1,(assertMessage_0 - assertMessage_1)
assertMessage_1:
        /*0010*/ 	.byte	0x69, 0x6e, 0x64, 0x65, 0x78, 0x20, 0x6f, 0x75, 0x74, 0x20, 0x6f, 0x66, 0x20, 0x62, 0x6f, 0x75
        /*0020*/ 	.byte	0x6e, 0x64, 0x73, 0x3a, 0x20, 0x30, 0x20, 0x3c, 0x3d, 0x20, 0x74, 0x6d, 0x70, 0x39, 0x20, 0x3c
        /*0030*/ 	.byte	0x20, 0x34, 0x00
	.type		assertMessage_0,@object
	.size		assertMessage_0,(assertFile_0 - assertMessage_0)
assertMessage_0:
        /*0033*/ 	.byte	0x69, 0x6e, 0x64, 0x65, 0x78, 0x20, 0x6f, 0x75, 0x74, 0x20, 0x6f, 0x66, 0x20, 0x62, 0x6f, 0x75
        /*0043*/ 	.byte	0x6e, 0x64, 0x73, 0x3a, 0x20, 0x30, 0x20, 0x3c, 0x3d, 0x20, 0x74, 0x6d, 0x70, 0x34, 0x20, 0x3c
        /*0053*/ 	.byte	0x20, 0x34, 0x00
	.type		assertFile_0,@object
	.size		assertFile_0,(assertFile_1 - assertFile_0)
assertFile_0:
        /*0056*/ 	.byte	0x69, 0x6e, 0x64, 0x75, 0x63, 0x74, 0x6f, 0x72, 0x5f, 0x63, 0x61, 0x63, 0x68, 0x65, 0x2f, 0x72
        /*0066*/ 	.byte	0x34, 0x2f, 0x63, 0x72, 0x34, 0x36, 0x6d, 0x67, 0x62, 0x35, 0x73, 0x75, 0x6b, 0x61, 0x6a, 0x35
        /*0076*/ 	.byte	0x6b, 0x6d, 0x37, 0x74, 0x32, 0x73, 0x61, 0x78, 0x36, 0x64, 0x68, 0x34, 0x36, 0x61, 0x74, 0x6e
        /*0086*/ 	.byte	0x75, 0x62, 0x75, 0x62, 0x77, 0x76, 0x62, 0x72, 0x61, 0x66, 0x64, 0x6d, 0x64, 0x72, 0x67, 0x77
        /*0096*/ 	.byte	0x72, 0x75, 0x34, 0x7a, 0x78, 0x78, 0x2e, 0x70, 0x79, 0x00
	.type		assertFile_1,@object
	.size		assertFile_1,(.L_1 - assertFile_1)
assertFile_1:
        /*00a0*/ 	.byte	0x69, 0x6e, 0x64, 0x75, 0x63, 0x74, 0x6f, 0x72, 0x5f, 0x63, 0x61, 0x63, 0x68, 0x65, 0x2f, 0x72
        /*00b0*/ 	.byte	0x34, 0x2f, 0x63, 0x72, 0x34, 0x36, 0x6d, 0x67, 0x62, 0x35, 0x73, 0x75, 0x6b, 0x61, 0x6a, 0x35
        /*00c0*/ 	.byte	0x6b, 0x6d, 0x37, 0x74, 0x32, 0x73, 0x61, 0x78, 0x36, 0x64, 0x68, 0x34, 0x36, 0x61, 0x74, 0x6e
        /*00d0*/ 	.byte	0x75, 0x62, 0x75, 0x62, 0x77, 0x76, 0x62, 0x72, 0x61, 0x66, 0x64, 0x6d, 0x64, 0x72, 0x67, 0x77
        /*00e0*/ 	.byte	0x72, 0x75, 0x34, 0x7a, 0x78, 0x78, 0x2e, 0x70, 0x79, 0x00
.L_1:


//--------------------- .nv.constant0.triton_poi_fused_gather_linalg_vector_norm_sub_7 --------------------------
	.section	.nv.constant0.triton_poi_fused_gather_linalg_vector_norm_sub_7,"a",@progbits
	.sectionflags	@""
	.align	4
.nv.constant0.triton_poi_fused_gather_linalg_vector_norm_sub_7:
	.zero		580


//--------------------- SYMBOLS --------------------------

	.type		__assertfail,@function
